	.headerflags	@"EF_CUDA_TEXMODE_UNIFIED EF_CUDA_64BIT_ADDRESS EF_CUDA_ACCELERATORS EF_CUDA_SM90 EF_CUDA_VIRTUAL_SM(EF_CUDA_SM90)"
	.elftype	@"ET_EXEC"


//--------------------- .nv.info                  --------------------------
	.section	.nv.info,"",@"SHT_CUDA_INFO"
	.align	4


	//----- nvinfo : EIATTR_REGCOUNT
	.align		4
        /*0000*/ 	.byte	0x04, 0x2f
        /*0002*/ 	.short	(.L_3 - .L_2)
	.align		4
.L_2:
        /*0004*/ 	.word	index@(triton_poi_fused_clone_2)
        /*0008*/ 	.word	0x00000012


	//----- nvinfo : EIATTR_MIN_STACK_SIZE
	.align		4
.L_3:
        /*000c*/ 	.byte	0x04, 0x12
        /*000e*/ 	.short	(.L_5 - .L_4)
	.align		4
.L_4:
        /*0010*/ 	.word	index@(triton_poi_fused_clone_2)
        /*0014*/ 	.word	0x00000000


	//----- nvinfo : EIATTR_FRAME_SIZE
	.align		4
.L_5:
        /*0018*/ 	.byte	0x04, 0x11
        /*001a*/ 	.short	(.L_7 - .L_6)
	.align		4
.L_6:
        /*001c*/ 	.word	index@(triton_poi_fused_clone_2)
        /*0020*/ 	.word	0x00000000


	//----- nvinfo : EIATTR_MIN_STACK_SIZE
	.align		4
.L_7:
        /*0024*/ 	.byte	0x04, 0x12
        /*0026*/ 	.short	(.L_9 - .L_8)
	.align		4
.L_8:
        /*0028*/ 	.word	index@(triton_poi_fused_clone_2)
        /*002c*/ 	.word	0x00000000
.L_9:


//--------------------- .nv.info.triton_poi_fused_clone_2 --------------------------
	.section	.nv.info.triton_poi_fused_clone_2,"",@"SHT_CUDA_INFO"
	.sectionflags	@""
	.align	4


	//----- nvinfo : EIATTR_CUDA_API_VERSION
	.align		4
        /*0000*/ 	.byte	0x04, 0x37
        /*0002*/ 	.short	(.L_11 - .L_10)
.L_10:
        /*0004*/ 	.word	0x0000007c


	//----- nvinfo : EIATTR_KPARAM_INFO
	.align		4
.L_11:
        /*0008*/ 	.byte	0x04, 0x17
        /*000a*/ 	.short	(.L_13 - .L_12)
.L_12:
        /*000c*/ 	.word	0x00000000
        /*0010*/ 	.short	0x0006
        /*0012*/ 	.short	0x0030
        /*0014*/ 	.byte	0x00, 0xf0, 0x11, 0x00


	//----- nvinfo : EIATTR_KPARAM_INFO
	.align		4
.L_13:
        /*0018*/ 	.byte	0x04, 0x17
        /*001a*/ 	.short	(.L_15 - .L_14)
.L_14:
        /*001c*/ 	.word	0x00000000
        /*0020*/ 	.short	0x0005
        /*0022*/ 	.short	0x0028
        /*0024*/ 	.byte	0x00, 0xf4, 0x21, 0x00


	//----- nvinfo : EIATTR_KPARAM_INFO
	.align		4
.L_15:
        /*0028*/ 	.byte	0x04, 0x17
        /*002a*/ 	.short	(.L_17 - .L_16)
.L_16:
        /*002c*/ 	.word	0x00000000
        /*0030*/ 	.short	0x0004
        /*0032*/ 	.short	0x0020
        /*0034*/ 	.byte	0x00, 0xf4, 0x21, 0x00


	//----- nvinfo : EIATTR_KPARAM_INFO
	.align		4
.L_17:
        /*0038*/ 	.byte	0x04, 0x17
        /*003a*/ 	.short	(.L_19 - .L_18)
.L_18:
        /*003c*/ 	.word	0x00000000
        /*0040*/ 	.short	0x0003
        /*0042*/ 	.short	0x0018
        /*0044*/ 	.byte	0x00, 0xf4, 0x21, 0x00


	//----- nvinfo : EIATTR_KPARAM_INFO
	.align		4
.L_19:
        /*0048*/ 	.byte	0x04, 0x17
        /*004a*/ 	.short	(.L_21 - .L_20)
.L_20:
        /*004c*/ 	.word	0x00000000
        /*0050*/ 	.short	0x0002
        /*0052*/ 	.short	0x0010
        /*0054*/ 	.byte	0x00, 0xf4, 0x21, 0x00


	//----- nvinfo : EIATTR_KPARAM_INFO
	.align		4
.L_21:
        /*0058*/ 	.byte	0x04, 0x17
        /*005a*/ 	.short	(.L_23 - .L_22)
.L_22:
        /*005c*/ 	.word	0x00000000
        /*0060*/ 	.short	0x0001
        /*0062*/ 	.short	0x0008
        /*0064*/ 	.byte	0x00, 0xf4, 0x21, 0x00


	//----- nvinfo : EIATTR_KPARAM_INFO
	.align		4
.L_23:
        /*0068*/ 	.byte	0x04, 0x17
        /*006a*/ 	.short	(.L_25 - .L_24)
.L_24:
        /*006c*/ 	.word	0x00000000
        /*0070*/ 	.short	0x0000
        /*0072*/ 	.short	0x0000
        /*0074*/ 	.byte	0x00, 0xf4, 0x21, 0x00


	//----- nvinfo : EIATTR_SPARSE_MMA_MASK
	.align		4
.L_25:
        /*0078*/ 	.byte	0x03, 0x50
        /*007a*/ 	.short	0x0000


	//----- nvinfo : EIATTR_MAXREG_COUNT
	.align		4
        /*007c*/ 	.byte	0x03, 0x1b
        /*007e*/ 	.short	0x00ff


	//----- nvinfo : EIATTR_EXIT_INSTR_OFFSETS
	.align		4
        /*0080*/ 	.byte	0x04, 0x1c
        /*0082*/ 	.short	(.L_27 - .L_26)


	//   ....[0]....
.L_26:
        /*0084*/ 	.word	0x00000320


	//   ....[1]....
        /*0088*/ 	.word	0x00000340


	//----- nvinfo : EIATTR_REQNTID
	.align		4
.L_27:
        /*008c*/ 	.byte	0x04, 0x10
        /*008e*/ 	.short	(.L_29 - .L_28)
.L_28:
        /*0090*/ 	.word	0x00000080
        /*0094*/ 	.word	0x00000001
        /*0098*/ 	.word	0x00000001


	//----- nvinfo : EIATTR_CBANK_PARAM_SIZE
	.align		4
.L_29:
        /*009c*/ 	.byte	0x03, 0x19
        /*009e*/ 	.short	0x0034


	//----- nvinfo : EIATTR_PARAM_CBANK
	.align		4
        /*00a0*/ 	.byte	0x04, 0x0a
        /*00a2*/ 	.short	(.L_31 - .L_30)
	.align		4
.L_30:
        /*00a4*/ 	.word	index@(.nv.constant0.triton_poi_fused_clone_2)
        /*00a8*/ 	.short	0x0210
        /*00aa*/ 	.short	0x0034


	//----- nvinfo : EIATTR_SW_WAR
	.align		4
.L_31:
        /*00ac*/ 	.byte	0x04, 0x36
        /*00ae*/ 	.short	(.L_33 - .L_32)
.L_32:
        /*00b0*/ 	.word	0x00000008
.L_33:


//--------------------- .nv.callgraph             --------------------------
	.section	.nv.callgraph,"",@"SHT_CUDA_CALLGRAPH"
	.align	4
	.sectionentsize	8
	.align		4
        /*0000*/ 	.word	0x00000000
	.align		4
        /*0004*/ 	.word	0xffffffff
	.align		4
        /*0008*/ 	.word	0x00000000
	.align		4
        /*000c*/ 	.word	0xfffffffe
	.align		4
        /*0010*/ 	.word	0x00000000
	.align		4
        /*0014*/ 	.word	0xfffffffd
	.align		4
        /*0018*/ 	.word	0x00000000
	.align		4
        /*001c*/ 	.word	0xfffffffc


//--------------------- .nv.constant4             --------------------------
	.section	.nv.constant4,"a",@progbits
	.align	8
	.align		8
.nv.constant4:
        /*0000*/ 	.dword	_$_str
	.align		8
        /*0008*/ 	.dword	_$_str_$_2


//--------------------- .text.triton_poi_fused_clone_2 --------------------------
	.section	.text.triton_poi_fused_clone_2,"ax",@progbits
	.align	128
        .global         triton_poi_fused_clone_2
        .type           triton_poi_fused_clone_2,@function
        .size           triton_poi_fused_clone_2,(.L_x_1 - triton_poi_fused_clone_2)
        .other          triton_poi_fused_clone_2,@"STO_CUDA_ENTRY STV_DEFAULT"
triton_poi_fused_clone_2:
.text.triton_poi_fused_clone_2:
[----:B------:R-:W0:Y:S01]  /*0000*/  LDC R1, c[0x0][0x28] ;  /* 0x00000a00ff017b82 */ /* 0x000e220000000800 */
[----:B------:R-:W1:Y:S07]  /*0010*/  S2R R0, SR_TID.X ;  /* 0x0000000000007919 */ /* 0x000e6e0000002100 */
[----:B------:R-:W2:Y:S01]  /*0020*/  LDC.64 R8, c[0x0][0x220] ;  /* 0x00008800ff087b82 */ /* 0x000ea20000000a00 */
[----:B------:R-:W-:Y:S01]  /*0030*/  HFMA2.MMA R14, -RZ, RZ, 0, 0 ;  /* 0x00000000ff0e7435 */ /* 0x000fe200000001ff */
[----:B------:R-:W-:Y:S01]  /*0040*/  ULDC.64 UR4, c[0x0][0x208] ;  /* 0x0000820000047ab9 */ /* 0x000fe20000000a00 */
[----:B------:R-:W3:Y:S05]  /*0050*/  S2R R3, SR_CTAID.X ;  /* 0x0000000000037919 */ /* 0x000eea0000002500 */
[----:B------:R-:W4:Y:S08]  /*0060*/  LDC.64 R4, c[0x0][0x210] ;  /* 0x00008400ff047b82 */ /* 0x000f300000000a00 */
[----:B------:R-:W5:Y:S08]  /*0070*/  LDC.64 R6, c[0x0][0x218] ;  /* 0x00008600ff067b82 */ /* 0x000f700000000a00 */
[----:B------:R-:W4:Y:S01]  /*0080*/  LDC.64 R10, c[0x0][0x228] ;  /* 0x00008a00ff0a7b82 */ /* 0x000f220000000a00 */
[----:B-1----:R-:W-:-:S07]  /*0090*/  LOP3.LUT R0, R0, 0x7f, RZ, 0xc0, !PT ;  /* 0x0000007f00007812 */ /* 0x002fce00078ec0ff */
[----:B------:R-:W1:Y:S01]  /*00a0*/  LDC.64 R12, c[0x0][0x230] ;  /* 0x00008c00ff0c7b82 */ /* 0x000e620000000a00 */
[----:B---3--:R-:W-:-:S04]  /*00b0*/  LEA R0, R3, R0, 0x7 ;  /* 0x0000000003007211 */ /* 0x008fc800078e38ff */
[C---:B------:R-:W-:Y:S01]  /*00c0*/  ISETP.GE.AND P0, PT, R0.reuse, 0xc0, PT ;  /* 0x000000c00000780c */ /* 0x040fe20003f06270 */
[----:B------:R-:W-:-:S05]  /*00d0*/  IMAD.HI R2, R0, 0x2aaaaaab, RZ ;  /* 0x2aaaaaab00027827 */ /* 0x000fca00078e02ff */
[----:B------:R-:W-:-:S04]  /*00e0*/  SHF.R.S32.HI R3, RZ, 0x1, R2 ;  /* 0x00000001ff037819 */ /* 0x000fc80000011402 */
[----:B------:R-:W-:-:S04]  /*00f0*/  LEA.HI R3, R2, R3, RZ, 0x1 ;  /* 0x0000000302037211 */ /* 0x000fc800078f08ff */
[----:B------:R-:W-:-:S04]  /*0100*/  SHF.R.S32.HI R2, RZ, 0x1f, R3 ;  /* 0x0000001fff027819 */ /* 0x000fc80000011403 */
[----:B------:R-:W-:-:S04]  /*0110*/  LEA.HI R2, R2, R3, RZ, 0x2 ;  /* 0x0000000302027211 */ /* 0x000fc800078f10ff */
[----:B------:R-:W-:-:S04]  /*0120*/  LOP3.LUT R2, R2, 0xfffffffc, RZ, 0xc0, !PT ;  /* 0xfffffffc02027812 */ /* 0x000fc800078ec0ff */
[----:B------:R-:W-:-:S05]  /*0130*/  IADD3 R15, R3, -R2, RZ ;  /* 0x80000002030f7210 */ /* 0x000fca0007ffe0ff */
[----:B--2---:R-:W-:-:S05]  /*0140*/  IMAD.WIDE R8, R15, 0x4, R8 ;  /* 0x000000040f087825 */ /* 0x004fca00078e0208 */
[----:B------:R2:W3:Y:S01]  /*0150*/  @!P0 LDG.E.EL R14, desc[UR4][R8.64] ;  /* 0x00000004080e8981 */ /* 0x0004e2000c2e1900 */
[----:B------:R-:W-:Y:S01]  /*0160*/  CS2R R2, SRZ ;  /* 0x0000000000027805 */ /* 0x000fe2000001ff00 */
[----:B----4-:R-:W-:-:S04]  /*0170*/  IMAD.WIDE R4, R0, 0x4, R4 ;  /* 0x0000000400047825 */ /* 0x010fc800078e0204 */
[C---:B-----5:R-:W-:Y:S01]  /*0180*/  IMAD.WIDE R6, R15.reuse, 0x4, R6 ;  /* 0x000000040f067825 */ /* 0x060fe200078e0206 */
[----:B------:R4:W5:Y:S03]  /*0190*/  @!P0 LDG.E R2, desc[UR4][R4.64] ;  /* 0x0000000404028981 */ /* 0x000966000c1e1900 */
[C---:B0-2---:R-:W-:Y:S01]  /*01a0*/  IMAD.WIDE R8, R15.reuse, 0x4, R10 ;  /* 0x000000040f087825 */ /* 0x045fe200078e020a */
[----:B------:R0:W5:Y:S03]  /*01b0*/  @!P0 LDG.E.EL R3, desc[UR4][R6.64] ;  /* 0x0000000406038981 */ /* 0x000166000c2e1900 */
[----:B-1----:R-:W-:Y:S01]  /*01c0*/  IMAD.WIDE R10, R15, 0x4, R12 ;  /* 0x000000040f0a7825 */ /* 0x002fe200078e020c */
[----:B------:R-:W-:Y:S01]  /*01d0*/  CS2R R12, SRZ ;  /* 0x00000000000c7805 */ /* 0x000fe2000001ff00 */
[----:B----4-:R-:W1:Y:S05]  /*01e0*/  LDC.64 R4, c[0x0][0x238] ;  /* 0x00008e00ff047b82 */ /* 0x010e6a0000000a00 */
[----:B------:R-:W2:Y:S04]  /*01f0*/  @!P0 LDG.E.EL R12, desc[UR4][R8.64] ;  /* 0x00000004080c8981 */ /* 0x000ea8000c2e1900 */
[----:B------:R-:W2:Y:S01]  /*0200*/  @!P0 LDG.E.EL R13, desc[UR4][R10.64] ;  /* 0x000000040a0d8981 */ /* 0x000ea2000c2e1900 */
[----:B0-----:R-:W-:Y:S01]  /*0210*/  MOV R6, 0x3e800000 ;  /* 0x3e80000000067802 */ /* 0x001fe20000000f00 */
[----:B---3--:R-:W-:-:S04]  /*0220*/  FADD R14, R14, 9.9999997473787516356e-06 ;  /* 0x3727c5ac0e0e7421 */ /* 0x008fc80000000000 */
[----:B------:R-:W0:Y:S01]  /*0230*/  MUFU.SQRT R15, R14 ;  /* 0x0000000e000f7308 */ /* 0x000e220000002000 */
[----:B-----5:R-:W-:Y:S01]  /*0240*/  FADD R2, -R3, R2 ;  /* 0x0000000203027221 */ /* 0x020fe20000000100 */
[C---:B0-----:R-:W-:Y:S02]  /*0250*/  FSETP.GT.AND P1, PT, R15.reuse, 8.50705917302346158658e+37, PT ;  /* 0x7e8000000f00780b */ /* 0x041fe40003f24000 */
[----:B------:R-:W-:Y:S02]  /*0260*/  FSETP.GEU.AND P2, PT, R15, 1.175494350822287508e-38, PT ;  /* 0x008000000f00780b */ /* 0x000fe40003f4e000 */
[----:B------:R-:W-:-:S09]  /*0270*/  FSEL R6, R6, 1, P1 ;  /* 0x3f80000006067808 */ /* 0x000fd20000800000 */
[----:B------:R-:W-:Y:S02]  /*0280*/  @P1 FMUL R15, R15, 0.25 ;  /* 0x3e8000000f0f1820 */ /* 0x000fe40000400000 */
[----:B------:R-:W-:Y:S02]  /*0290*/  @!P2 FMUL R6, R6, 16777216 ;  /* 0x4b8000000606a820 */ /* 0x000fe40000400000 */
[----:B------:R-:W-:-:S06]  /*02a0*/  @!P2 FMUL R15, R15, 16777216 ;  /* 0x4b8000000f0fa820 */ /* 0x000fcc0000400000 */
[----:B------:R-:W0:Y:S02]  /*02b0*/  MUFU.RCP R15, R15 ;  /* 0x0000000f000f7308 */ /* 0x000e240000001000 */
[----:B0-----:R-:W-:-:S04]  /*02c0*/  FMUL R3, R15, R6 ;  /* 0x000000060f037220 */ /* 0x001fc80000400000 */
[----:B------:R-:W-:-:S04]  /*02d0*/  FMUL R2, R2, R3 ;  /* 0x0000000302027220 */ /* 0x000fc80000400000 */
[----:B--2---:R-:W-:Y:S01]  /*02e0*/  FFMA R12, R2, R12, R13 ;  /* 0x0000000c020c7223 */ /* 0x004fe2000000000d */
[----:B-1----:R-:W-:-:S04]  /*02f0*/  IMAD.WIDE R2, R0, 0x4, R4 ;  /* 0x0000000400027825 */ /* 0x002fc800078e0204 */
[----:B------:R-:W-:-:S04]  /*0300*/  FSETP.GEU.AND P1, PT, R12, RZ, PT ;  /* 0x000000ff0c00720b */ /* 0x000fc80003f2e000 */
[----:B------:R-:W-:Y:S01]  /*0310*/  FSEL R5, R12, RZ, P1 ;  /* 0x000000ff0c057208 */ /* 0x000fe20000800000 */
[----:B------:R-:W-:Y:S08]  /*0320*/  @P0 EXIT ;  /* 0x000000000000094d */ /* 0x000ff00003800000 */
[----:B------:R-:W-:Y:S01]  /*0330*/  STG.E desc[UR4][R2.64], R5 ;  /* 0x0000000502007986 */ /* 0x000fe2000c101904 */
[----:B------:R-:W-:Y:S05]  /*0340*/  EXIT ;  /* 0x000000000000794d */ /* 0x000fea0003800000 */
.L_x_0:
[----:B------:R-:W-:-:S00]  /*0350*/  BRA `(.L_x_0) ;  /* 0xfffffffc00fc7947 */ /* 0x000fc0000383ffff */
[----:B------:R-:W-:-:S00]  /*0360*/  NOP ;  /* 0x0000000000007918 */ /* 0x000fc00000000000 */
        /* <DEDUP_REMOVED lines=9> */
.L_x_1:


//--------------------- .nv.global.init           --------------------------
	.section	.nv.global.init,"aw",@progbits
.nv.global.init:
	.type		_$_str,@object
	.size		_$_str,(_$_str_$_2 - _$_str)
_$_str:
        /*0000*/ 	.byte	0x5f, 0x5f, 0x43, 0x55, 0x44, 0x41, 0x5f, 0x46, 0x54, 0x5a, 0x00
	.type		_$_str_$_2,@object
	.size		_$_str_$_2,(.L_1 - _$_str_$_2)
_$_str_$_2:
        /*000b*/ 	.byte	0x5f, 0x5f, 0x43, 0x55, 0x44, 0x41, 0x5f, 0x50, 0x52, 0x45, 0x43, 0x5f, 0x53, 0x51, 0x52, 0x54
        /*001b*/ 	.byte	0x00
.L_1:


//--------------------- .nv.constant0.triton_poi_fused_clone_2 --------------------------
	.section	.nv.constant0.triton_poi_fused_clone_2,"a",@progbits
	.sectionflags	@""
	.align	4
.nv.constant0.triton_poi_fused_clone_2:
	.zero		580
